//
// Generated by NVIDIA NVVM Compiler
//
// Compiler Build ID: CL-36424714
// Cuda compilation tools, release 13.0, V13.0.88
// Based on NVVM 20.0.0
//

.version 9.0
.target sm_100
.address_size 64

	// .globl	_Z11calculatePiPf
// _ZZ11calculatePiPfE5cache has been demoted

.visible .entry _Z11calculatePiPf(
	.param .u64 .ptr .align 1 _Z11calculatePiPf_param_0
)
{
	.reg .pred 	%p<3>;
	.reg .b32 	%r<14>;
	.reg .b32 	%f<88>;
	.reg .b64 	%rd<3>;
	// demoted variable
	.shared .align 4 .b8 _ZZ11calculatePiPfE5cache[4096];
	ld.param.u64 	%rd1, [_Z11calculatePiPf_param_0];
	mov.u32 	%r3, %ctaid.x;
	mov.u32 	%r4, %ntid.x;
	mov.u32 	%r5, %tid.x;
	mad.lo.s32 	%r6, %r3, %r4, %r5;
	cvt.rn.f32.s32 	%f3, %r6;
	fma.rn.f32 	%f4, %f3, 0f3A800000, 0f00000000;
	mul.f32 	%f5, %f4, %f4;
	mov.f32 	%f6, 0f3F800000;
	sub.f32 	%f7, %f6, %f5;
	sqrt.rn.f32 	%f8, %f7;
	mul.f32 	%f9, %f8, 0f39AAAAAB;
	fma.rn.f32 	%f10, %f9, 0f40800000, 0f00000000;
	add.f32 	%f11, %f4, 0f39AAAAAB;
	mul.f32 	%f12, %f11, %f11;
	sub.f32 	%f13, %f6, %f12;
	sqrt.rn.f32 	%f14, %f13;
	mul.f32 	%f15, %f14, 0f39AAAAAB;
	fma.rn.f32 	%f16, %f15, 0f40800000, %f10;
	add.f32 	%f17, %f11, 0f3A2AAAAB;
	mul.f32 	%f18, %f17, %f17;
	sub.f32 	%f19, %f6, %f18;
	sqrt.rn.f32 	%f20, %f19;
	mul.f32 	%f21, %f20, 0f39AAAAAB;
	fma.rn.f32 	%f22, %f21, 0f40800000, %f16;
	shl.b32 	%r7, %r6, 2;
	mov.u32 	%r8, _ZZ11calculatePiPfE5cache;
	add.s32 	%r9, %r8, %r7;
	st.shared.f32 	[%r9], %f22;
	bar.sync 	0;
	setp.ne.s32 	%p1, %r5, 0;
	@%p1 bra 	$L__BB0_4;
	mov.f32 	%f87, 0f00000000;
	mov.b32 	%r13, 64;
$L__BB0_2:
	add.s32 	%r12, %r8, %r13;
	ld.shared.f32 	%f24, [%r12+-64];
	add.f32 	%f25, %f87, %f24;
	ld.shared.f32 	%f26, [%r12+-60];
	add.f32 	%f27, %f25, %f26;
	ld.shared.f32 	%f28, [%r12+-56];
	add.f32 	%f29, %f27, %f28;
	ld.shared.f32 	%f30, [%r12+-52];
	add.f32 	%f31, %f29, %f30;
	ld.shared.f32 	%f32, [%r12+-48];
	add.f32 	%f33, %f31, %f32;
	ld.shared.f32 	%f34, [%r12+-44];
	add.f32 	%f35, %f33, %f34;
	ld.shared.f32 	%f36, [%r12+-40];
	add.f32 	%f37, %f35, %f36;
	ld.shared.f32 	%f38, [%r12+-36];
	add.f32 	%f39, %f37, %f38;
	ld.shared.f32 	%f40, [%r12+-32];
	add.f32 	%f41, %f39, %f40;
	ld.shared.f32 	%f42, [%r12+-28];
	add.f32 	%f43, %f41, %f42;
	ld.shared.f32 	%f44, [%r12+-24];
	add.f32 	%f45, %f43, %f44;
	ld.shared.f32 	%f46, [%r12+-20];
	add.f32 	%f47, %f45, %f46;
	ld.shared.f32 	%f48, [%r12+-16];
	add.f32 	%f49, %f47, %f48;
	ld.shared.f32 	%f50, [%r12+-12];
	add.f32 	%f51, %f49, %f50;
	ld.shared.f32 	%f52, [%r12+-8];
	add.f32 	%f53, %f51, %f52;
	ld.shared.f32 	%f54, [%r12+-4];
	add.f32 	%f55, %f53, %f54;
	ld.shared.f32 	%f56, [%r12];
	add.f32 	%f57, %f55, %f56;
	ld.shared.f32 	%f58, [%r12+4];
	add.f32 	%f59, %f57, %f58;
	ld.shared.f32 	%f60, [%r12+8];
	add.f32 	%f61, %f59, %f60;
	ld.shared.f32 	%f62, [%r12+12];
	add.f32 	%f63, %f61, %f62;
	ld.shared.f32 	%f64, [%r12+16];
	add.f32 	%f65, %f63, %f64;
	ld.shared.f32 	%f66, [%r12+20];
	add.f32 	%f67, %f65, %f66;
	ld.shared.f32 	%f68, [%r12+24];
	add.f32 	%f69, %f67, %f68;
	ld.shared.f32 	%f70, [%r12+28];
	add.f32 	%f71, %f69, %f70;
	ld.shared.f32 	%f72, [%r12+32];
	add.f32 	%f73, %f71, %f72;
	ld.shared.f32 	%f74, [%r12+36];
	add.f32 	%f75, %f73, %f74;
	ld.shared.f32 	%f76, [%r12+40];
	add.f32 	%f77, %f75, %f76;
	ld.shared.f32 	%f78, [%r12+44];
	add.f32 	%f79, %f77, %f78;
	ld.shared.f32 	%f80, [%r12+48];
	add.f32 	%f81, %f79, %f80;
	ld.shared.f32 	%f82, [%r12+52];
	add.f32 	%f83, %f81, %f82;
	ld.shared.f32 	%f84, [%r12+56];
	add.f32 	%f85, %f83, %f84;
	ld.shared.f32 	%f86, [%r12+60];
	add.f32 	%f87, %f85, %f86;
	add.s32 	%r13, %r13, 128;
	setp.ne.s32 	%p2, %r13, 4160;
	@%p2 bra 	$L__BB0_2;
	cvta.to.global.u64 	%rd2, %rd1;
	st.global.f32 	[%rd2], %f87;
$L__BB0_4:
	ret;

}


// ===== COMPILED SASS (sm_100) =====

	.target	sm_100

	.elftype	@"ET_EXEC"


//--------------------- .note.nv.tkinfo           --------------------------
	.section	.note.nv.tkinfo,"",@"SHT_NOTE"
	.sectionflags	@"SHF_NOTE_NV_TKINFO"
	.tkinfo
        /*0018*/ 	.word	0x00000002
        /*0030*/ 	.string	""
        /*0030*/ 	.string	"ptxas"
        /*0030*/ 	.string	"Cuda compilation tools, release 13.0, V13.0.88"
        /*0030*/ 	.string	"Build cuda_13.0.r13.0/compiler.36424714_0"
        /*0030*/ 	.string	"-arch sm_100 -m 64 "



//--------------------- .note.nv.cuinfo           --------------------------
	.section	.note.nv.cuinfo,"",@"SHT_NOTE"
	.sectionflags	@"SHF_NOTE_NV_CUINFO"
        /*0018*/ 	.short	0x0002
        /*001a*/ 	.short	0x0064
        /*001c*/ 	.short	0x0082
	.zero		2


//--------------------- .nv.info                  --------------------------
	.section	.nv.info,"",@"SHT_CUDA_INFO"
	.align	4


	//----- nvinfo : EIATTR_REGCOUNT
	.align		4
        /*0000*/ 	.byte	0x04, 0x2f
        /*0002*/ 	.short	(.L_1 - .L_0)
	.align		4
.L_0:
        /*0004*/ 	.word	index@(_Z11calculatePiPf)
        /*0008*/ 	.word	0x00000016


	//----- nvinfo : EIATTR_FRAME_SIZE
	.align		4
.L_1:
        /*000c*/ 	.byte	0x04, 0x11
        /*000e*/ 	.short	(.L_3 - .L_2)
	.align		4
.L_2:
        /*0010*/ 	.word	index@($__internal_0_$__cuda_sm20_sqrt_rn_f32_slowpath)
        /*0014*/ 	.word	0x00000000


	//----- nvinfo : EIATTR_FRAME_SIZE
	.align		4
.L_3:
        /*0018*/ 	.byte	0x04, 0x11
        /*001a*/ 	.short	(.L_5 - .L_4)
	.align		4
.L_4:
        /*001c*/ 	.word	index@(_Z11calculatePiPf)
        /*0020*/ 	.word	0x00000000


	//----- nvinfo : EIATTR_MIN_STACK_SIZE
	.align		4
.L_5:
        /*0024*/ 	.byte	0x04, 0x12
        /*0026*/ 	.short	(.L_7 - .L_6)
	.align		4
.L_6:
        /*0028*/ 	.word	index@(_Z11calculatePiPf)
        /*002c*/ 	.word	0x00000000
.L_7:


//--------------------- .nv.compat                --------------------------
	.section	.nv.compat,"",@"SHT_CUDA_COMPAT_INFO"
	.align	4
        /*0000*/ 	.byte	0x02, 0x09, 0x00, 0x00, 0x02, 0x02, 0x01, 0x00, 0x02, 0x05, 0x05, 0x00, 0x03, 0x07, 0x01, 0x01
        /*0010*/ 	.byte	0x02, 0x03, 0x00, 0x00, 0x02, 0x06, 0x01, 0x00, 0x04, 0x0b, 0x08, 0x00, 0x01, 0x00, 0x00, 0x00
        /*0020*/ 	.byte	0x00, 0x00, 0x00, 0x00


//--------------------- .nv.info._Z11calculatePiPf --------------------------
	.section	.nv.info._Z11calculatePiPf,"",@"SHT_CUDA_INFO"
	.sectionflags	@""
	.align	4


	//----- nvinfo : EIATTR_CUDA_API_VERSION
	.align		4
        /*0000*/ 	.byte	0x04, 0x37
        /*0002*/ 	.short	(.L_9 - .L_8)
.L_8:
        /*0004*/ 	.word	0x00000082


	//----- nvinfo : EIATTR_KPARAM_INFO
	.align		4
.L_9:
        /*0008*/ 	.byte	0x04, 0x17
        /*000a*/ 	.short	(.L_11 - .L_10)
.L_10:
        /*000c*/ 	.word	0x00000000
        /*0010*/ 	.short	0x0000
        /*0012*/ 	.short	0x0000
        /*0014*/ 	.byte	0x00, 0xf5, 0x21, 0x00


	//----- nvinfo : EIATTR_SPARSE_MMA_MASK
	.align		4
.L_11:
        /*0018*/ 	.byte	0x03, 0x50
        /*001a*/ 	.short	0x0000


	//----- nvinfo : EIATTR_MAXREG_COUNT
	.align		4
        /*001c*/ 	.byte	0x03, 0x1b
        /*001e*/ 	.short	0x00ff


	//----- nvinfo : EIATTR_NUM_BARRIERS
	.align		4
        /*0020*/ 	.byte	0x02, 0x4c
        /*0022*/ 	.byte	0x01
	.zero		1


	//----- nvinfo : EIATTR_MERCURY_ISA_VERSION
	.align		4
        /*0024*/ 	.byte	0x03, 0x5f
        /*0026*/ 	.short	0x0101


	//----- nvinfo : EIATTR_VRC_CTA_INIT_COUNT
	.align		4
        /*0028*/ 	.byte	0x02, 0x4a
	.zero		1
	.zero		1


	//----- nvinfo : EIATTR_EXIT_INSTR_OFFSETS
	.align		4
        /*002c*/ 	.byte	0x04, 0x1c
        /*002e*/ 	.short	(.L_13 - .L_12)


	//   ....[0]....
.L_12:
        /*0030*/ 	.word	0x00000440


	//   ....[1]....
        /*0034*/ 	.word	0x00000760


	//----- nvinfo : EIATTR_CRS_STACK_SIZE
	.align		4
.L_13:
        /*0038*/ 	.byte	0x04, 0x1e
        /*003a*/ 	.short	(.L_15 - .L_14)
.L_14:
        /*003c*/ 	.word	0x00000000


	//----- nvinfo : EIATTR_CBANK_PARAM_SIZE
	.align		4
.L_15:
        /*0040*/ 	.byte	0x03, 0x19
        /*0042*/ 	.short	0x0008


	//----- nvinfo : EIATTR_PARAM_CBANK
	.align		4
        /*0044*/ 	.byte	0x04, 0x0a
        /*0046*/ 	.short	(.L_17 - .L_16)
	.align		4
.L_16:
        /*0048*/ 	.word	index@(.nv.constant0._Z11calculatePiPf)
        /*004c*/ 	.short	0x0380
        /*004e*/ 	.short	0x0008


	//----- nvinfo : EIATTR_SW_WAR
	.align		4
.L_17:
        /*0050*/ 	.byte	0x04, 0x36
        /*0052*/ 	.short	(.L_19 - .L_18)
.L_18:
        /*0054*/ 	.word	0x00000008
.L_19:


//--------------------- .nv.callgraph             --------------------------
	.section	.nv.callgraph,"",@"SHT_CUDA_CALLGRAPH"
	.align	4
	.sectionentsize	8
	.align		4
        /*0000*/ 	.word	0x00000000
	.align		4
        /*0004*/ 	.word	0xffffffff
	.align		4
        /*0008*/ 	.word	0x00000000
	.align		4
        /*000c*/ 	.word	0xfffffffe
	.align		4
        /*0010*/ 	.word	0x00000000
	.align		4
        /*0014*/ 	.word	0xfffffffd
	.align		4
        /*0018*/ 	.word	0x00000000
	.align		4
        /*001c*/ 	.word	0xfffffffc


//--------------------- .text._Z11calculatePiPf   --------------------------
	.section	.text._Z11calculatePiPf,"ax",@progbits
	.align	128
        .global         _Z11calculatePiPf
        .type           _Z11calculatePiPf,@function
        .size           _Z11calculatePiPf,(.L_x_13 - _Z11calculatePiPf)
        .other          _Z11calculatePiPf,@"STO_CUDA_ENTRY STV_DEFAULT"
_Z11calculatePiPf:
.text._Z11calculatePiPf:
[----:B------:R-:W-:Y:S01]  /*0000*/  LDC R1, c[0x0][0x37c] ;  /* 0x0000df00ff017b82 */ /* 0x000fe20000000800 */
[----:B------:R-:W0:Y:S07]  /*0010*/  S2R R3, SR_TID.X ;  /* 0x0000000000037919 */ /* 0x000e2e0000002100 */
[----:B------:R-:W0:Y:S01]  /*0020*/  S2UR UR4, SR_CTAID.X ;  /* 0x00000000000479c3 */ /* 0x000e220000002500 */
[----:B------:R-:W-:Y:S07]  /*0030*/  BSSY.RECONVERGENT B0, `(.L_x_0) ;  /* 0x0000011000007945 */ /* 0x000fee0003800200 */
[----:B------:R-:W0:Y:S02]  /*0040*/  LDC R2, c[0x0][0x360] ;  /* 0x0000d800ff027b82 */ /* 0x000e240000000800 */
[----:B0-----:R-:W-:-:S05]  /*0050*/  IMAD R2, R2, UR4, R3 ;  /* 0x0000000402027c24 */ /* 0x001fca000f8e0203 */
[----:B------:R-:W-:-:S05]  /*0060*/  I2FP.F32.S32 R0, R2 ;  /* 0x0000000200007245 */ /* 0x000fca0000201400 */
[----:B------:R-:W-:-:S04]  /*0070*/  FFMA R6, R0, 0.0009765625, RZ ;  /* 0x3a80000000067823 */ /* 0x000fc800000000ff */
[----:B------:R-:W-:-:S04]  /*0080*/  FFMA R0, -R6, R6, 1 ;  /* 0x3f80000006007423 */ /* 0x000fc80000000106 */
[----:B------:R0:W1:Y:S01]  /*0090*/  MUFU.RSQ R5, R0 ;  /* 0x0000000000057308 */ /* 0x0000620000001400 */
[----:B------:R-:W-:-:S04]  /*00a0*/  IADD3 R4, PT, PT, R0, -0xd000000, RZ ;  /* 0xf300000000047810 */ /* 0x000fc80007ffe0ff */
[----:B------:R-:W-:-:S13]  /*00b0*/  ISETP.GT.U32.AND P0, PT, R4, 0x727fffff, PT ;  /* 0x727fffff0400780c */ /* 0x000fda0003f04070 */
[----:B01----:R-:W-:Y:S05]  /*00c0*/  @!P0 BRA `(.L_x_1) ;  /* 0x00000000000c8947 */ /* 0x003fea0003800000 */
[----:B------:R-:W-:-:S07]  /*00d0*/  MOV R10, 0xf0 ;  /* 0x000000f0000a7802 */ /* 0x000fce0000000f00 */
[----:B------:R-:W-:Y:S05]  /*00e0*/  CALL.REL.NOINC `($__internal_0_$__cuda_sm20_sqrt_rn_f32_slowpath) ;  /* 0x0000000400a07944 */ /* 0x000fea0003c00000 */
[----:B------:R-:W-:Y:S05]  /*00f0*/  BRA `(.L_x_2) ;  /* 0x0000000000107947 */ /* 0x000fea0003800000 */
.L_x_1:
[----:B------:R-:W-:Y:S01]  /*0100*/  FMUL.FTZ R7, R0, R5 ;  /* 0x0000000500077220 */ /* 0x000fe20000410000 */
[----:B------:R-:W-:-:S03]  /*0110*/  FMUL.FTZ R5, R5, 0.5 ;  /* 0x3f00000005057820 */ /* 0x000fc60000410000 */
[----:B------:R-:W-:-:S04]  /*0120*/  FFMA R0, -R7, R7, R0 ;  /* 0x0000000707007223 */ /* 0x000fc80000000100 */
[----:B------:R-:W-:-:S07]  /*0130*/  FFMA R0, R0, R5, R7 ;  /* 0x0000000500007223 */ /* 0x000fce0000000007 */
.L_x_2:
[----:B------:R-:W-:Y:S05]  /*0140*/  BSYNC.RECONVERGENT B0 ;  /* 0x0000000000007941 */ /* 0x000fea0003800200 */
.L_x_0:
[----:B------:R-:W-:Y:S01]  /*0150*/  FADD R6, R6, 0.00032552084303461015224 ;  /* 0x39aaaaab06067421 */ /* 0x000fe20000000000 */
[----:B------:R-:W-:Y:S01]  /*0160*/  FMUL R0, R0, 0.00032552084303461015224 ;  /* 0x39aaaaab00007820 */ /* 0x000fe20000400000 */
[----:B------:R-:W-:Y:S02]  /*0170*/  BSSY.RECONVERGENT B0, `(.L_x_3) ;  /* 0x000000f000007945 */ /* 0x000fe40003800200 */
[----:B------:R-:W-:Y:S01]  /*0180*/  FFMA R4, -R6, R6, 1 ;  /* 0x3f80000006047423 */ /* 0x000fe20000000106 */
[----:B------:R-:W-:-:S03]  /*0190*/  FFMA R11, R0, 4, RZ ;  /* 0x40800000000b7823 */ /* 0x000fc600000000ff */
[----:B------:R0:W1:Y:S01]  /*01a0*/  MUFU.RSQ R5, R4 ;  /* 0x0000000400057308 */ /* 0x0000620000001400 */
[----:B------:R-:W-:-:S04]  /*01b0*/  IADD3 R7, PT, PT, R4, -0xd000000, RZ ;  /* 0xf300000004077810 */ /* 0x000fc80007ffe0ff */
[----:B------:R-:W-:-:S13]  /*01c0*/  ISETP.GT.U32.AND P0, PT, R7, 0x727fffff, PT ;  /* 0x727fffff0700780c */ /* 0x000fda0003f04070 */
[----:B01----:R-:W-:Y:S05]  /*01d0*/  @!P0 BRA `(.L_x_4) ;  /* 0x0000000000108947 */ /* 0x003fea0003800000 */
[----:B------:R-:W-:Y:S02]  /*01e0*/  MOV R0, R4 ;  /* 0x0000000400007202 */ /* 0x000fe40000000f00 */
[----:B------:R-:W-:-:S07]  /*01f0*/  MOV R10, 0x210 ;  /* 0x00000210000a7802 */ /* 0x000fce0000000f00 */
[----:B------:R-:W-:Y:S05]  /*0200*/  CALL.REL.NOINC `($__internal_0_$__cuda_sm20_sqrt_rn_f32_slowpath) ;  /* 0x0000000400587944 */ /* 0x000fea0003c00000 */
[----:B------:R-:W-:Y:S05]  /*0210*/  BRA `(.L_x_5) ;  /* 0x0000000000107947 */ /* 0x000fea0003800000 */
.L_x_4:
[----:B------:R-:W-:Y:S01]  /*0220*/  FMUL.FTZ R7, R4, R5 ;  /* 0x0000000504077220 */ /* 0x000fe20000410000 */
[----:B------:R-:W-:-:S03]  /*0230*/  FMUL.FTZ R5, R5, 0.5 ;  /* 0x3f00000005057820 */ /* 0x000fc60000410000 */
[----:B------:R-:W-:-:S04]  /*0240*/  FFMA R0, -R7, R7, R4 ;  /* 0x0000000707007223 */ /* 0x000fc80000000104 */
[----:B------:R-:W-:-:S07]  /*0250*/  FFMA R0, R0, R5, R7 ;  /* 0x0000000500007223 */ /* 0x000fce0000000007 */
.L_x_5:
[----:B------:R-:W-:Y:S05]  /*0260*/  BSYNC.RECONVERGENT B0 ;  /* 0x0000000000007941 */ /* 0x000fea0003800200 */
.L_x_3:
[----:B------:R-:W-:Y:S01]  /*0270*/  FADD R6, R6, 0.00065104168606922030449 ;  /* 0x3a2aaaab06067421 */ /* 0x000fe20000000000 */
[----:B------:R-:W-:Y:S01]  /*0280*/  FMUL R0, R0, 0.00032552084303461015224 ;  /* 0x39aaaaab00007820 */ /* 0x000fe20000400000 */
[----:B------:R-:W-:Y:S02]  /*0290*/  BSSY.RECONVERGENT B0, `(.L_x_6) ;  /* 0x0000011000007945 */ /* 0x000fe40003800200 */
[----:B------:R-:W-:Y:S01]  /*02a0*/  FFMA R6, -R6, R6, 1 ;  /* 0x3f80000006067423 */ /* 0x000fe20000000106 */
[----:B------:R-:W-:-:S03]  /*02b0*/  FFMA R11, R0, 4, R11 ;  /* 0x40800000000b7823 */ /* 0x000fc6000000000b */
[----:B------:R0:W1:Y:S01]  /*02c0*/  MUFU.RSQ R5, R6 ;  /* 0x0000000600057308 */ /* 0x0000620000001400 */
[----:B------:R-:W-:-:S04]  /*02d0*/  IADD3 R4, PT, PT, R6, -0xd000000, RZ ;  /* 0xf300000006047810 */ /* 0x000fc80007ffe0ff */
[----:B------:R-:W-:-:S13]  /*02e0*/  ISETP.GT.U32.AND P0, PT, R4, 0x727fffff, PT ;  /* 0x727fffff0400780c */ /* 0x000fda0003f04070 */
[----:B01----:R-:W-:Y:S05]  /*02f0*/  @!P0 BRA `(.L_x_7) ;  /* 0x0000000000188947 */ /* 0x003fea0003800000 */
[----:B------:R-:W-:Y:S01]  /*0300*/  BSSY.RECONVERGENT B1, `(.L_x_8) ;  /* 0x0000004000017945 */ /* 0x000fe20003800200 */
[----:B------:R-:W-:Y:S02]  /*0310*/  MOV R0, R6 ;  /* 0x0000000600007202 */ /* 0x000fe40000000f00 */
[----:B------:R-:W-:-:S07]  /*0320*/  MOV R10, 0x340 ;  /* 0x00000340000a7802 */ /* 0x000fce0000000f00 */
[----:B------:R-:W-:Y:S05]  /*0330*/  CALL.REL.NOINC `($__internal_0_$__cuda_sm20_sqrt_rn_f32_slowpath) ;  /* 0x00000004000c7944 */ /* 0x000fea0003c00000 */
[----:B------:R-:W-:Y:S05]  /*0340*/  BSYNC.RECONVERGENT B1 ;  /* 0x0000000000017941 */ /* 0x000fea0003800200 */
.L_x_8:
[----:B------:R-:W-:Y:S05]  /*0350*/  BRA `(.L_x_9) ;  /* 0x0000000000107947 */ /* 0x000fea0003800000 */
.L_x_7:
[----:B------:R-:W-:Y:S01]  /*0360*/  FMUL.FTZ R7, R6, R5 ;  /* 0x0000000506077220 */ /* 0x000fe20000410000 */
[----:B------:R-:W-:-:S03]  /*0370*/  FMUL.FTZ R5, R5, 0.5 ;  /* 0x3f00000005057820 */ /* 0x000fc60000410000 */
[----:B------:R-:W-:-:S04]  /*0380*/  FFMA R0, -R7, R7, R6 ;  /* 0x0000000707007223 */ /* 0x000fc80000000106 */
[----:B------:R-:W-:-:S07]  /*0390*/  FFMA R0, R0, R5, R7 ;  /* 0x0000000500007223 */ /* 0x000fce0000000007 */
.L_x_9:
[----:B------:R-:W-:Y:S05]  /*03a0*/  BSYNC.RECONVERGENT B0 ;  /* 0x0000000000007941 */ /* 0x000fea0003800200 */
.L_x_6:
[----:B------:R-:W0:Y:S01]  /*03b0*/  S2UR UR5, SR_CgaCtaId ;  /* 0x00000000000579c3 */ /* 0x000e220000008800 */
[----:B------:R-:W-:Y:S01]  /*03c0*/  UMOV UR4, 0x400 ;  /* 0x0000040000047882 */ /* 0x000fe20000000000 */
[----:B------:R-:W-:Y:S01]  /*03d0*/  FMUL R0, R0, 0.00032552084303461015224 ;  /* 0x39aaaaab00007820 */ /* 0x000fe20000400000 */
[----:B------:R-:W-:-:S03]  /*03e0*/  ISETP.NE.AND P0, PT, R3, RZ, PT ;  /* 0x000000ff0300720c */ /* 0x000fc60003f05270 */
[----:B------:R-:W-:Y:S01]  /*03f0*/  FFMA R0, R0, 4, R11 ;  /* 0x4080000000007823 */ /* 0x000fe2000000000b */
[----:B0-----:R-:W-:-:S06]  /*0400*/  ULEA UR4, UR5, UR4, 0x18 ;  /* 0x0000000405047291 */ /* 0x001fcc000f8ec0ff */
[----:B------:R-:W-:-:S05]  /*0410*/  LEA R3, R2, UR4, 0x2 ;  /* 0x0000000402037c11 */ /* 0x000fca000f8e10ff */
[----:B------:R0:W-:Y:S01]  /*0420*/  STS [R3], R0 ;  /* 0x0000000003007388 */ /* 0x0001e20000000800 */
[----:B------:R-:W-:Y:S06]  /*0430*/  BAR.SYNC.DEFER_BLOCKING 0x0 ;  /* 0x0000000000007b1d */ /* 0x000fec0000010000 */
[----:B------:R-:W-:Y:S05]  /*0440*/  @P0 EXIT ;  /* 0x000000000000094d */ /* 0x000fea0003800000 */
[----:B------:R-:W-:Y:S01]  /*0450*/  HFMA2 R7, -RZ, RZ, 0, 0 ;  /* 0x00000000ff077431 */ /* 0x000fe200000001ff */
[----:B0-----:R-:W-:Y:S01]  /*0460*/  MOV R0, 0x40 ;  /* 0x0000004000007802 */ /* 0x001fe20000000f00 */
[----:B------:R-:W0:Y:S01]  /*0470*/  LDCU.64 UR6, c[0x0][0x358] ;  /* 0x00006b00ff0677ac */ /* 0x000e220008000a00 */
[----:B------:R-:W-:-:S05]  /*0480*/  NOP ;  /* 0x0000000000007918 */ /* 0x000fca0000000000 */
.L_x_10:
[----:B------:R-:W1:Y:S04]  /*0490*/  LDS.128 R12, [R0+UR4+-0x40] ;  /* 0xffffc004000c7984 */ /* 0x000e680008000c00 */
[----:B------:R-:W2:Y:S04]  /*04a0*/  LDS.128 R16, [R0+UR4+-0x30] ;  /* 0xffffd00400107984 */ /* 0x000ea80008000c00 */
[----:B------:R-:W3:Y:S01]  /*04b0*/  LDS.128 R8, [R0+UR4+-0x20] ;  /* 0xffffe00400087984 */ /* 0x000ee20008000c00 */
[----:B-1----:R-:W-:-:S03]  /*04c0*/  FADD R12, R12, R7 ;  /* 0x000000070c0c7221 */ /* 0x002fc60000000000 */
[----:B------:R-:W1:Y:S01]  /*04d0*/  LDS.128 R4, [R0+UR4+-0x10] ;  /* 0xfffff00400047984 */ /* 0x000e620008000c00 */
[----:B------:R-:W-:-:S04]  /*04e0*/  FADD R13, R12, R13 ;  /* 0x0000000d0c0d7221 */ /* 0x000fc80000000000 */
[----:B------:R-:W-:-:S04]  /*04f0*/  FADD R14, R13, R14 ;  /* 0x0000000e0d0e7221 */ /* 0x000fc80000000000 */
[----:B------:R-:W-:-:S04]  /*0500*/  FADD R15, R14, R15 ;  /* 0x0000000f0e0f7221 */ /* 0x000fc80000000000 */
[----:B--2---:R-:W-:Y:S02]  /*0510*/  FADD R16, R15, R16 ;  /* 0x000000100f107221 */ /* 0x004fe40000000000 */
[----:B------:R-:W2:Y:S02]  /*0520*/  LDS.128 R12, [R0+UR4] ;  /* 0x00000004000c7984 */ /* 0x000ea40008000c00 */
[----:B------:R-:W-:-:S04]  /*0530*/  FADD R17, R16, R17 ;  /* 0x0000001110117221 */ /* 0x000fc80000000000 */
[----:B------:R-:W-:-:S04]  /*0540*/  FADD R18, R17, R18 ;  /* 0x0000001211127221 */ /* 0x000fc80000000000 */
[----:B------:R-:W-:-:S04]  /*0550*/  FADD R19, R18, R19 ;  /* 0x0000001312137221 */ /* 0x000fc80000000000 */
[----:B---3--:R-:W-:Y:S02]  /*0560*/  FADD R8, R19, R8 ;  /* 0x0000000813087221 */ /* 0x008fe40000000000 */
[----:B------:R-:W3:Y:S02]  /*0570*/  LDS.128 R16, [R0+UR4+0x10] ;  /* 0x0000100400107984 */ /* 0x000ee40008000c00 */
[----:B------:R-:W-:-:S04]  /*0580*/  FADD R9, R8, R9 ;  /* 0x0000000908097221 */ /* 0x000fc80000000000 */
[----:B------:R-:W-:-:S04]  /*0590*/  FADD R10, R9, R10 ;  /* 0x0000000a090a7221 */ /* 0x000fc80000000000 */
[----:B------:R-:W-:-:S04]  /*05a0*/  FADD R11, R10, R11 ;  /* 0x0000000b0a0b7221 */ /* 0x000fc80000000000 */
[----:B-1----:R-:W-:Y:S02]  /*05b0*/  FADD R4, R11, R4 ;  /* 0x000000040b047221 */ /* 0x002fe40000000000 */
[----:B------:R-:W1:Y:S02]  /*05c0*/  LDS.128 R8, [R0+UR4+0x20] ;  /* 0x0000200400087984 */ /* 0x000e640008000c00 */
[----:B------:R-:W-:-:S04]  /*05d0*/  FADD R5, R4, R5 ;  /* 0x0000000504057221 */ /* 0x000fc80000000000 */
[----:B------:R-:W-:-:S04]  /*05e0*/  FADD R6, R5, R6 ;  /* 0x0000000605067221 */ /* 0x000fc80000000000 */
[----:B------:R-:W-:-:S04]  /*05f0*/  FADD R7, R6, R7 ;  /* 0x0000000706077221 */ /* 0x000fc80000000000 */
[----:B--2---:R-:W-:Y:S02]  /*0600*/  FADD R12, R7, R12 ;  /* 0x0000000c070c7221 */ /* 0x004fe40000000000 */
[----:B------:R2:W4:Y:S02]  /*0610*/  LDS.128 R4, [R0+UR4+0x30] ;  /* 0x0000300400047984 */ /* 0x0005240008000c00 */
[----:B------:R-:W-:-:S04]  /*0620*/  FADD R13, R12, R13 ;  /* 0x0000000d0c0d7221 */ /* 0x000fc80000000000 */
[----:B------:R-:W-:Y:S01]  /*0630*/  FADD R14, R13, R14 ;  /* 0x0000000e0d0e7221 */ /* 0x000fe20000000000 */
[----:B--2---:R-:W-:-:S03]  /*0640*/  IADD3 R0, PT, PT, R0, 0x80, RZ ;  /* 0x0000008000007810 */ /* 0x004fc60007ffe0ff */
[----:B------:R-:W-:Y:S01]  /*0650*/  FADD R15, R14, R15 ;  /* 0x0000000f0e0f7221 */ /* 0x000fe20000000000 */
[----:B------:R-:W-:-:S03]  /*0660*/  ISETP.NE.AND P0, PT, R0, 0x1040, PT ;  /* 0x000010400000780c */ /* 0x000fc60003f05270 */
[----:B---3--:R-:W-:-:S04]  /*0670*/  FADD R16, R15, R16 ;  /* 0x000000100f107221 */ /* 0x008fc80000000000 */
[----:B------:R-:W-:-:S04]  /*0680*/  FADD R17, R16, R17 ;  /* 0x0000001110117221 */ /* 0x000fc80000000000 */
[----:B------:R-:W-:-:S04]  /*0690*/  FADD R18, R17, R18 ;  /* 0x0000001211127221 */ /* 0x000fc80000000000 */
[----:B------:R-:W-:-:S04]  /*06a0*/  FADD R19, R18, R19 ;  /* 0x0000001312137221 */ /* 0x000fc80000000000 */
[----:B-1----:R-:W-:-:S04]  /*06b0*/  FADD R8, R19, R8 ;  /* 0x0000000813087221 */ /* 0x002fc80000000000 */
[----:B------:R-:W-:-:S04]  /*06c0*/  FADD R9, R8, R9 ;  /* 0x0000000908097221 */ /* 0x000fc80000000000 */
[----:B------:R-:W-:-:S04]  /*06d0*/  FADD R10, R9, R10 ;  /* 0x0000000a090a7221 */ /* 0x000fc80000000000 */
[----:B------:R-:W-:-:S04]  /*06e0*/  FADD R11, R10, R11 ;  /* 0x0000000b0a0b7221 */ /* 0x000fc80000000000 */
[----:B----4-:R-:W-:-:S04]  /*06f0*/  FADD R4, R11, R4 ;  /* 0x000000040b047221 */ /* 0x010fc80000000000 */
[----:B------:R-:W-:-:S04]  /*0700*/  FADD R5, R4, R5 ;  /* 0x0000000504057221 */ /* 0x000fc80000000000 */
[----:B------:R-:W-:-:S04]  /*0710*/  FADD R6, R5, R6 ;  /* 0x0000000605067221 */ /* 0x000fc80000000000 */
[----:B------:R-:W-:Y:S01]  /*0720*/  FADD R7, R6, R7 ;  /* 0x0000000706077221 */ /* 0x000fe20000000000 */
[----:B------:R-:W-:Y:S06]  /*0730*/  @P0 BRA `(.L_x_10) ;  /* 0xfffffffc00540947 */ /* 0x000fec000383ffff */
[----:B------:R-:W0:Y:S02]  /*0740*/  LDC.64 R2, c[0x0][0x380] ;  /* 0x0000e000ff027b82 */ /* 0x000e240000000a00 */
[----:B0-----:R-:W-:Y:S01]  /*0750*/  STG.E desc[UR6][R2.64], R7 ;  /* 0x0000000702007986 */ /* 0x001fe2000c101906 */
[----:B------:R-:W-:Y:S05]  /*0760*/  EXIT ;  /* 0x000000000000794d */ /* 0x000fea0003800000 */
        .weak           $__internal_0_$__cuda_sm20_sqrt_rn_f32_slowpath
        .type           $__internal_0_$__cuda_sm20_sqrt_rn_f32_slowpath,@function
        .size           $__internal_0_$__cuda_sm20_sqrt_rn_f32_slowpath,(.L_x_13 - $__internal_0_$__cuda_sm20_sqrt_rn_f32_slowpath)
$__internal_0_$__cuda_sm20_sqrt_rn_f32_slowpath:
[----:B------:R-:W-:-:S13]  /*0770*/  LOP3.LUT P0, RZ, R0, 0x7fffffff, RZ, 0xc0, !PT ;  /* 0x7fffffff00ff7812 */ /* 0x000fda000780c0ff */
[----:B------:R-:W-:Y:S01]  /*0780*/  @!P0 MOV R4, R0 ;  /* 0x0000000000048202 */ /* 0x000fe20000000f00 */
[----:B------:R-:W-:Y:S06]  /*0790*/  @!P0 BRA `(.L_x_11) ;  /* 0x0000000000408947 */ /* 0x000fec0003800000 */
[----:B------:R-:W-:-:S13]  /*07a0*/  FSETP.GEU.FTZ.AND P0, PT, R0, RZ, PT ;  /* 0x000000ff0000720b */ /* 0x000fda0003f1e000 */
[----:B------:R-:W-:Y:S01]  /*07b0*/  @!P0 MOV R4, 0x7fffffff ;  /* 0x7fffffff00048802 */ /* 0x000fe20000000f00 */
[----:B------:R-:W-:Y:S06]  /*07c0*/  @!P0 BRA `(.L_x_11) ;  /* 0x0000000000348947 */ /* 0x000fec0003800000 */
[----:B------:R-:W-:-:S13]  /*07d0*/  FSETP.GTU.FTZ.AND P0, PT, |R0|, +INF , PT ;  /* 0x7f8000000000780b */ /* 0x000fda0003f1c200 */
[----:B------:R-:W-:Y:S01]  /*07e0*/  @P0 FADD.FTZ R4, R0, 1 ;  /* 0x3f80000000040421 */ /* 0x000fe20000010000 */
[----:B------:R-:W-:Y:S06]  /*07f0*/  @P0 BRA `(.L_x_11) ;  /* 0x0000000000280947 */ /* 0x000fec0003800000 */
[----:B------:R-:W-:-:S13]  /*0800*/  FSETP.NEU.FTZ.AND P0, PT, |R0|, +INF , PT ;  /* 0x7f8000000000780b */ /* 0x000fda0003f1d200 */
[----:B------:R-:W-:-:S04]  /*0810*/  @P0 FFMA R5, R0, 1.84467440737095516160e+19, RZ ;  /* 0x5f80000000050823 */ /* 0x000fc800000000ff */
[----:B------:R-:W0:Y:S02]  /*0820*/  @P0 MUFU.RSQ R4, R5 ;  /* 0x0000000500040308 */ /* 0x000e240000001400 */
[----:B0-----:R-:W-:Y:S01]  /*0830*/  @P0 FMUL.FTZ R8, R5, R4 ;  /* 0x0000000405080220 */ /* 0x001fe20000410000 */
[----:B------:R-:W-:Y:S01]  /*0840*/  @P0 FMUL.FTZ R9, R4, 0.5 ;  /* 0x3f00000004090820 */ /* 0x000fe20000410000 */
[----:B------:R-:W-:Y:S02]  /*0850*/  @!P0 MOV R4, R0 ;  /* 0x0000000000048202 */ /* 0x000fe40000000f00 */
[----:B------:R-:W-:-:S04]  /*0860*/  @P0 FADD.FTZ R7, -R8, -RZ ;  /* 0x800000ff08070221 */ /* 0x000fc80000010100 */
[----:B------:R-:W-:-:S04]  /*0870*/  @P0 FFMA R7, R8, R7, R5 ;  /* 0x0000000708070223 */ /* 0x000fc80000000005 */
[----:B------:R-:W-:-:S04]  /*0880*/  @P0 FFMA R7, R7, R9, R8 ;  /* 0x0000000907070223 */ /* 0x000fc80000000008 */
[----:B------:R-:W-:-:S07]  /*0890*/  @P0 FMUL.FTZ R4, R7, 2.3283064365386962891e-10 ;  /* 0x2f80000007040820 */ /* 0x000fce0000410000 */
.L_x_11:
[----:B------:R-:W-:Y:S01]  /*08a0*/  HFMA2 R5, -RZ, RZ, 0, 0 ;  /* 0x00000000ff057431 */ /* 0x000fe200000001ff */
[----:B------:R-:W-:Y:S02]  /*08b0*/  MOV R0, R4 ;  /* 0x0000000400007202 */ /* 0x000fe40000000f00 */
[----:B------:R-:W-:-:S04]  /*08c0*/  MOV R4, R10 ;  /* 0x0000000a00047202 */ /* 0x000fc80000000f00 */
[----:B------:R-:W-:Y:S05]  /*08d0*/  RET.REL.NODEC R4 `(_Z11calculatePiPf) ;  /* 0xfffffff404c87950 */ /* 0x000fea0003c3ffff */
.L_x_12:
[----:B------:R-:W-:-:S00]  /*08e0*/  BRA `(.L_x_12) ;  /* 0xfffffffc00fc7947 */ /* 0x000fc0000383ffff */
[----:B------:R-:W-:-:S00]  /*08f0*/  NOP ;  /* 0x0000000000007918 */ /* 0x000fc00000000000 */
        /* <DEDUP_REMOVED lines=8> */
.L_x_13:


//--------------------- .nv.shared._Z11calculatePiPf --------------------------
	.section	.nv.shared._Z11calculatePiPf,"aw",@nobits
	.sectionflags	@""
	.align	4
.nv.shared._Z11calculatePiPf:
	.zero		5120


//--------------------- .nv.shared.reserved.0     --------------------------
	.section	.nv.shared.reserved.0,"aw",@nobits
	.weak		__nv_reservedSMEM_offset_0_alias
	.size		__nv_reservedSMEM_offset_0_alias, 0, 64
	.other		__nv_reservedSMEM_offset_0_alias,@"STO_CUDA_RESERVED_SHARED STV_DEFAULT"
__nv_reservedSMEM_offset_0_alias:
	.zero		0
	.zero		64


//--------------------- .nv.constant0._Z11calculatePiPf --------------------------
	.section	.nv.constant0._Z11calculatePiPf,"a",@progbits
	.sectionflags	@""
	.align	4
.nv.constant0._Z11calculatePiPf:
	.zero		904


//--------------------- SYMBOLS --------------------------

	.type		.nv.reservedSmem.offset0,@object
	.size		.nv.reservedSmem.offset0,0x4
	.type		.nv.reservedSmem.cap,@object
	.size		.nv.reservedSmem.cap,0x4
